//
// Generated by NVIDIA NVVM Compiler
//
// Compiler Build ID: CL-36424714
// Cuda compilation tools, release 13.0, V13.0.88
// Based on NVVM 20.0.0
//

.version 9.0
.target sm_100
.address_size 64

	// .globl	_Z10stencil_1dPiS_

.visible .entry _Z10stencil_1dPiS_(
	.param .u64 .ptr .align 1 _Z10stencil_1dPiS__param_0,
	.param .u64 .ptr .align 1 _Z10stencil_1dPiS__param_1
)
{


	ret;

}


// ===== COMPILED SASS (sm_100) =====

	.target	sm_100

	.elftype	@"ET_EXEC"


//--------------------- .note.nv.tkinfo           --------------------------
	.section	.note.nv.tkinfo,"",@"SHT_NOTE"
	.sectionflags	@"SHF_NOTE_NV_TKINFO"
	.tkinfo
        /*0018*/ 	.word	0x00000002
        /*0030*/ 	.string	""
        /*0030*/ 	.string	"ptxas"
        /*0030*/ 	.string	"Cuda compilation tools, release 13.0, V13.0.88"
        /*0030*/ 	.string	"Build cuda_13.0.r13.0/compiler.36424714_0"
        /*0030*/ 	.string	"-arch sm_100 -m 64 "



//--------------------- .note.nv.cuinfo           --------------------------
	.section	.note.nv.cuinfo,"",@"SHT_NOTE"
	.sectionflags	@"SHF_NOTE_NV_CUINFO"
        /*0018*/ 	.short	0x0002
        /*001a*/ 	.short	0x0064
        /*001c*/ 	.short	0x0082
	.zero		2


//--------------------- .nv.info                  --------------------------
	.section	.nv.info,"",@"SHT_CUDA_INFO"
	.align	4


	//----- nvinfo : EIATTR_REGCOUNT
	.align		4
        /*0000*/ 	.byte	0x04, 0x2f
        /*0002*/ 	.short	(.L_1 - .L_0)
	.align		4
.L_0:
        /*0004*/ 	.word	index@(_Z10stencil_1dPiS_)
        /*0008*/ 	.word	0x00000004


	//----- nvinfo : EIATTR_FRAME_SIZE
	.align		4
.L_1:
        /*000c*/ 	.byte	0x04, 0x11
        /*000e*/ 	.short	(.L_3 - .L_2)
	.align		4
.L_2:
        /*0010*/ 	.word	index@(_Z10stencil_1dPiS_)
        /*0014*/ 	.word	0x00000000


	//----- nvinfo : EIATTR_MIN_STACK_SIZE
	.align		4
.L_3:
        /*0018*/ 	.byte	0x04, 0x12
        /*001a*/ 	.short	(.L_5 - .L_4)
	.align		4
.L_4:
        /*001c*/ 	.word	index@(_Z10stencil_1dPiS_)
        /*0020*/ 	.word	0x00000000
.L_5:


//--------------------- .nv.compat                --------------------------
	.section	.nv.compat,"",@"SHT_CUDA_COMPAT_INFO"
	.align	4
        /*0000*/ 	.byte	0x02, 0x09, 0x00, 0x00, 0x02, 0x02, 0x01, 0x00, 0x02, 0x05, 0x05, 0x00, 0x03, 0x07, 0x01, 0x01
        /*0010*/ 	.byte	0x02, 0x03, 0x00, 0x00, 0x02, 0x06, 0x01, 0x00, 0x04, 0x0b, 0x08, 0x00, 0x09, 0x00, 0x00, 0x00
        /*0020*/ 	.byte	0x00, 0x00, 0x00, 0x00


//--------------------- .nv.info._Z10stencil_1dPiS_ --------------------------
	.section	.nv.info._Z10stencil_1dPiS_,"",@"SHT_CUDA_INFO"
	.sectionflags	@""
	.align	4


	//----- nvinfo : EIATTR_CUDA_API_VERSION
	.align		4
        /*0000*/ 	.byte	0x04, 0x37
        /*0002*/ 	.short	(.L_7 - .L_6)
.L_6:
        /*0004*/ 	.word	0x00000082


	//----- nvinfo : EIATTR_KPARAM_INFO
	.align		4
.L_7:
        /*0008*/ 	.byte	0x04, 0x17
        /*000a*/ 	.short	(.L_9 - .L_8)
.L_8:
        /*000c*/ 	.word	0x00000000
        /*0010*/ 	.short	0x0001
        /*0012*/ 	.short	0x0008
        /*0014*/ 	.byte	0x00, 0xf5, 0x21, 0x00


	//----- nvinfo : EIATTR_KPARAM_INFO
	.align		4
.L_9:
        /*0018*/ 	.byte	0x04, 0x17
        /*001a*/ 	.short	(.L_11 - .L_10)
.L_10:
        /*001c*/ 	.word	0x00000000
        /*0020*/ 	.short	0x0000
        /*0022*/ 	.short	0x0000
        /*0024*/ 	.byte	0x00, 0xf5, 0x21, 0x00


	//----- nvinfo : EIATTR_SPARSE_MMA_MASK
	.align		4
.L_11:
        /*0028*/ 	.byte	0x03, 0x50
        /*002a*/ 	.short	0x0000


	//----- nvinfo : EIATTR_MAXREG_COUNT
	.align		4
        /*002c*/ 	.byte	0x03, 0x1b
        /*002e*/ 	.short	0x00ff


	//----- nvinfo : EIATTR_MERCURY_ISA_VERSION
	.align		4
        /*0030*/ 	.byte	0x03, 0x5f
        /*0032*/ 	.short	0x0101


	//----- nvinfo : EIATTR_VRC_CTA_INIT_COUNT
	.align		4
        /*0034*/ 	.byte	0x02, 0x4a
	.zero		1
	.zero		1


	//----- nvinfo : EIATTR_EXIT_INSTR_OFFSETS
	.align		4
        /*0038*/ 	.byte	0x04, 0x1c
        /*003a*/ 	.short	(.L_13 - .L_12)


	//   ....[0]....
.L_12:
        /*003c*/ 	.word	0x00000010


	//----- nvinfo : EIATTR_CBANK_PARAM_SIZE
	.align		4
.L_13:
        /*0040*/ 	.byte	0x03, 0x19
        /*0042*/ 	.short	0x0010


	//----- nvinfo : EIATTR_PARAM_CBANK
	.align		4
        /*0044*/ 	.byte	0x04, 0x0a
        /*0046*/ 	.short	(.L_15 - .L_14)
	.align		4
.L_14:
        /*0048*/ 	.word	index@(.nv.constant0._Z10stencil_1dPiS_)
        /*004c*/ 	.short	0x0380
        /*004e*/ 	.short	0x0010


	//----- nvinfo : EIATTR_SW_WAR
	.align		4
.L_15:
        /*0050*/ 	.byte	0x04, 0x36
        /*0052*/ 	.short	(.L_17 - .L_16)
.L_16:
        /*0054*/ 	.word	0x00000008
.L_17:


//--------------------- .nv.callgraph             --------------------------
	.section	.nv.callgraph,"",@"SHT_CUDA_CALLGRAPH"
	.align	4
	.sectionentsize	8
	.align		4
        /*0000*/ 	.word	0x00000000
	.align		4
        /*0004*/ 	.word	0xffffffff
	.align		4
        /*0008*/ 	.word	0x00000000
	.align		4
        /*000c*/ 	.word	0xfffffffe
	.align		4
        /*0010*/ 	.word	0x00000000
	.align		4
        /*0014*/ 	.word	0xfffffffd
	.align		4
        /*0018*/ 	.word	0x00000000
	.align		4
        /*001c*/ 	.word	0xfffffffc


//--------------------- .text._Z10stencil_1dPiS_  --------------------------
	.section	.text._Z10stencil_1dPiS_,"ax",@progbits
	.align	128
        .global         _Z10stencil_1dPiS_
        .type           _Z10stencil_1dPiS_,@function
        .size           _Z10stencil_1dPiS_,(.L_x_1 - _Z10stencil_1dPiS_)
        .other          _Z10stencil_1dPiS_,@"STO_CUDA_ENTRY STV_DEFAULT"
_Z10stencil_1dPiS_:
.text._Z10stencil_1dPiS_:
[----:B------:R-:W-:Y:S01]  /*0000*/  LDC R1, c[0x0][0x37c] ;  /* 0x0000df00ff017b82 */ /* 0x000fe20000000800 */
[----:B------:R-:W-:Y:S05]  /*0010*/  EXIT ;  /* 0x000000000000794d */ /* 0x000fea0003800000 */
.L_x_0:
[----:B------:R-:W-:-:S00]  /*0020*/  BRA `(.L_x_0) ;  /* 0xfffffffc00fc7947 */ /* 0x000fc0000383ffff */
[----:B------:R-:W-:-:S00]  /*0030*/  NOP ;  /* 0x0000000000007918 */ /* 0x000fc00000000000 */
        /* <DEDUP_REMOVED lines=12> */
.L_x_1:


//--------------------- .nv.shared.reserved.0     --------------------------
	.section	.nv.shared.reserved.0,"aw",@nobits
	.weak		__nv_reservedSMEM_offset_0_alias
	.size		__nv_reservedSMEM_offset_0_alias, 0, 64
	.other		__nv_reservedSMEM_offset_0_alias,@"STO_CUDA_RESERVED_SHARED STV_DEFAULT"
__nv_reservedSMEM_offset_0_alias:
	.zero		0
	.zero		64


//--------------------- .nv.constant0._Z10stencil_1dPiS_ --------------------------
	.section	.nv.constant0._Z10stencil_1dPiS_,"a",@progbits
	.sectionflags	@""
	.align	4
.nv.constant0._Z10stencil_1dPiS_:
	.zero		912


//--------------------- SYMBOLS --------------------------

	.type		.nv.reservedSmem.offset0,@object
	.size		.nv.reservedSmem.offset0,0x4
